//
// Generated by NVIDIA NVVM Compiler
//
// Compiler Build ID: CL-36424714
// Cuda compilation tools, release 13.0, V13.0.88
// Based on NVVM 20.0.0
//

.version 9.0
.target sm_100
.address_size 64

	// .globl	_Z22trapezoidalIntegrationPddi

.visible .entry _Z22trapezoidalIntegrationPddi(
	.param .u64 .ptr .align 1 _Z22trapezoidalIntegrationPddi_param_0,
	.param .f64 _Z22trapezoidalIntegrationPddi_param_1,
	.param .u32 _Z22trapezoidalIntegrationPddi_param_2
)
{
	.reg .pred 	%p<2>;
	.reg .b32 	%r<7>;
	.reg .b64 	%rd<5>;
	.reg .b64 	%fd<14>;

	ld.param.u64 	%rd1, [_Z22trapezoidalIntegrationPddi_param_0];
	ld.param.f64 	%fd1, [_Z22trapezoidalIntegrationPddi_param_1];
	ld.param.u32 	%r2, [_Z22trapezoidalIntegrationPddi_param_2];
	mov.u32 	%r3, %ctaid.x;
	mov.u32 	%r4, %ntid.x;
	mov.u32 	%r5, %tid.x;
	mad.lo.s32 	%r1, %r3, %r4, %r5;
	setp.ge.s32 	%p1, %r1, %r2;
	@%p1 bra 	$L__BB0_2;
	cvta.to.global.u64 	%rd2, %rd1;
	cvt.rn.f64.s32 	%fd2, %r1;
	mul.f64 	%fd3, %fd1, %fd2;
	add.s32 	%r6, %r1, 1;
	cvt.rn.f64.s32 	%fd4, %r6;
	mul.f64 	%fd5, %fd1, %fd4;
	fma.rn.f64 	%fd6, %fd3, %fd3, 0d3FF0000000000000;
	mov.f64 	%fd7, 0d4010000000000000;
	div.rn.f64 	%fd8, %fd7, %fd6;
	fma.rn.f64 	%fd9, %fd5, %fd5, 0d3FF0000000000000;
	div.rn.f64 	%fd10, %fd7, %fd9;
	add.f64 	%fd11, %fd8, %fd10;
	mul.f64 	%fd12, %fd1, %fd11;
	mul.f64 	%fd13, %fd12, 0d3FE0000000000000;
	mul.wide.s32 	%rd3, %r1, 8;
	add.s64 	%rd4, %rd2, %rd3;
	st.global.f64 	[%rd4], %fd13;
$L__BB0_2:
	ret;

}


// ===== COMPILED SASS (sm_100) =====

	.target	sm_100

	.elftype	@"ET_EXEC"


//--------------------- .note.nv.tkinfo           --------------------------
	.section	.note.nv.tkinfo,"",@"SHT_NOTE"
	.sectionflags	@"SHF_NOTE_NV_TKINFO"
	.tkinfo
        /*0018*/ 	.word	0x00000002
        /*0030*/ 	.string	""
        /*0030*/ 	.string	"ptxas"
        /*0030*/ 	.string	"Cuda compilation tools, release 13.0, V13.0.88"
        /*0030*/ 	.string	"Build cuda_13.0.r13.0/compiler.36424714_0"
        /*0030*/ 	.string	"-arch sm_100 -m 64 "



//--------------------- .note.nv.cuinfo           --------------------------
	.section	.note.nv.cuinfo,"",@"SHT_NOTE"
	.sectionflags	@"SHF_NOTE_NV_CUINFO"
        /*0018*/ 	.short	0x0002
        /*001a*/ 	.short	0x0064
        /*001c*/ 	.short	0x0082
	.zero		2


//--------------------- .nv.info                  --------------------------
	.section	.nv.info,"",@"SHT_CUDA_INFO"
	.align	4


	//----- nvinfo : EIATTR_REGCOUNT
	.align		4
        /*0000*/ 	.byte	0x04, 0x2f
        /*0002*/ 	.short	(.L_1 - .L_0)
	.align		4
.L_0:
        /*0004*/ 	.word	index@(_Z22trapezoidalIntegrationPddi)
        /*0008*/ 	.word	0x0000001d


	//----- nvinfo : EIATTR_FRAME_SIZE
	.align		4
.L_1:
        /*000c*/ 	.byte	0x04, 0x11
        /*000e*/ 	.short	(.L_3 - .L_2)
	.align		4
.L_2:
        /*0010*/ 	.word	index@($__internal_0_$__cuda_sm20_div_rn_f64_full)
        /*0014*/ 	.word	0x00000000


	//----- nvinfo : EIATTR_FRAME_SIZE
	.align		4
.L_3:
        /*0018*/ 	.byte	0x04, 0x11
        /*001a*/ 	.short	(.L_5 - .L_4)
	.align		4
.L_4:
        /*001c*/ 	.word	index@(_Z22trapezoidalIntegrationPddi)
        /*0020*/ 	.word	0x00000000


	//----- nvinfo : EIATTR_MIN_STACK_SIZE
	.align		4
.L_5:
        /*0024*/ 	.byte	0x04, 0x12
        /*0026*/ 	.short	(.L_7 - .L_6)
	.align		4
.L_6:
        /*0028*/ 	.word	index@(_Z22trapezoidalIntegrationPddi)
        /*002c*/ 	.word	0x00000000
.L_7:


//--------------------- .nv.compat                --------------------------
	.section	.nv.compat,"",@"SHT_CUDA_COMPAT_INFO"
	.align	4
        /*0000*/ 	.byte	0x02, 0x09, 0x00, 0x00, 0x02, 0x02, 0x01, 0x00, 0x02, 0x05, 0x05, 0x00, 0x03, 0x07, 0x01, 0x01
        /*0010*/ 	.byte	0x02, 0x03, 0x00, 0x00, 0x02, 0x06, 0x01, 0x00, 0x04, 0x0b, 0x08, 0x00, 0x01, 0x00, 0x00, 0x00
        /*0020*/ 	.byte	0x00, 0x00, 0x00, 0x00


//--------------------- .nv.info._Z22trapezoidalIntegrationPddi --------------------------
	.section	.nv.info._Z22trapezoidalIntegrationPddi,"",@"SHT_CUDA_INFO"
	.sectionflags	@""
	.align	4


	//----- nvinfo : EIATTR_CUDA_API_VERSION
	.align		4
        /*0000*/ 	.byte	0x04, 0x37
        /*0002*/ 	.short	(.L_9 - .L_8)
.L_8:
        /*0004*/ 	.word	0x00000082


	//----- nvinfo : EIATTR_KPARAM_INFO
	.align		4
.L_9:
        /*0008*/ 	.byte	0x04, 0x17
        /*000a*/ 	.short	(.L_11 - .L_10)
.L_10:
        /*000c*/ 	.word	0x00000000
        /*0010*/ 	.short	0x0002
        /*0012*/ 	.short	0x0010
        /*0014*/ 	.byte	0x00, 0xf0, 0x11, 0x00


	//----- nvinfo : EIATTR_KPARAM_INFO
	.align		4
.L_11:
        /*0018*/ 	.byte	0x04, 0x17
        /*001a*/ 	.short	(.L_13 - .L_12)
.L_12:
        /*001c*/ 	.word	0x00000000
        /*0020*/ 	.short	0x0001
        /*0022*/ 	.short	0x0008
        /*0024*/ 	.byte	0x00, 0xf0, 0x21, 0x00


	//----- nvinfo : EIATTR_KPARAM_INFO
	.align		4
.L_13:
        /*0028*/ 	.byte	0x04, 0x17
        /*002a*/ 	.short	(.L_15 - .L_14)
.L_14:
        /*002c*/ 	.word	0x00000000
        /*0030*/ 	.short	0x0000
        /*0032*/ 	.short	0x0000
        /*0034*/ 	.byte	0x00, 0xf5, 0x21, 0x00


	//----- nvinfo : EIATTR_SPARSE_MMA_MASK
	.align		4
.L_15:
        /*0038*/ 	.byte	0x03, 0x50
        /*003a*/ 	.short	0x0000


	//----- nvinfo : EIATTR_MAXREG_COUNT
	.align		4
        /*003c*/ 	.byte	0x03, 0x1b
        /*003e*/ 	.short	0x00ff


	//----- nvinfo : EIATTR_MERCURY_ISA_VERSION
	.align		4
        /*0040*/ 	.byte	0x03, 0x5f
        /*0042*/ 	.short	0x0101


	//----- nvinfo : EIATTR_VRC_CTA_INIT_COUNT
	.align		4
        /*0044*/ 	.byte	0x02, 0x4a
	.zero		1
	.zero		1


	//----- nvinfo : EIATTR_EXIT_INSTR_OFFSETS
	.align		4
        /*0048*/ 	.byte	0x04, 0x1c
        /*004a*/ 	.short	(.L_17 - .L_16)


	//   ....[0]....
.L_16:
        /*004c*/ 	.word	0x00000070


	//   ....[1]....
        /*0050*/ 	.word	0x00000410


	//----- nvinfo : EIATTR_CRS_STACK_SIZE
	.align		4
.L_17:
        /*0054*/ 	.byte	0x04, 0x1e
        /*0056*/ 	.short	(.L_19 - .L_18)
.L_18:
        /*0058*/ 	.word	0x00000000


	//----- nvinfo : EIATTR_CBANK_PARAM_SIZE
	.align		4
.L_19:
        /*005c*/ 	.byte	0x03, 0x19
        /*005e*/ 	.short	0x0014


	//----- nvinfo : EIATTR_PARAM_CBANK
	.align		4
        /*0060*/ 	.byte	0x04, 0x0a
        /*0062*/ 	.short	(.L_21 - .L_20)
	.align		4
.L_20:
        /*0064*/ 	.word	index@(.nv.constant0._Z22trapezoidalIntegrationPddi)
        /*0068*/ 	.short	0x0380
        /*006a*/ 	.short	0x0014


	//----- nvinfo : EIATTR_SW_WAR
	.align		4
.L_21:
        /*006c*/ 	.byte	0x04, 0x36
        /*006e*/ 	.short	(.L_23 - .L_22)
.L_22:
        /*0070*/ 	.word	0x00000008
.L_23:


//--------------------- .nv.callgraph             --------------------------
	.section	.nv.callgraph,"",@"SHT_CUDA_CALLGRAPH"
	.align	4
	.sectionentsize	8
	.align		4
        /*0000*/ 	.word	0x00000000
	.align		4
        /*0004*/ 	.word	0xffffffff
	.align		4
        /*0008*/ 	.word	0x00000000
	.align		4
        /*000c*/ 	.word	0xfffffffe
	.align		4
        /*0010*/ 	.word	0x00000000
	.align		4
        /*0014*/ 	.word	0xfffffffd
	.align		4
        /*0018*/ 	.word	0x00000000
	.align		4
        /*001c*/ 	.word	0xfffffffc


//--------------------- .text._Z22trapezoidalIntegrationPddi --------------------------
	.section	.text._Z22trapezoidalIntegrationPddi,"ax",@progbits
	.align	128
        .global         _Z22trapezoidalIntegrationPddi
        .type           _Z22trapezoidalIntegrationPddi,@function
        .size           _Z22trapezoidalIntegrationPddi,(.L_x_11 - _Z22trapezoidalIntegrationPddi)
        .other          _Z22trapezoidalIntegrationPddi,@"STO_CUDA_ENTRY STV_DEFAULT"
_Z22trapezoidalIntegrationPddi:
.text._Z22trapezoidalIntegrationPddi:
[----:B------:R-:W-:Y:S01]  /*0000*/  LDC R1, c[0x0][0x37c] ;  /* 0x0000df00ff017b82 */ /* 0x000fe20000000800 */
[----:B------:R-:W0:Y:S07]  /*0010*/  S2R R3, SR_TID.X ;  /* 0x0000000000037919 */ /* 0x000e2e0000002100 */
[----:B------:R-:W0:Y:S01]  /*0020*/  S2UR UR4, SR_CTAID.X ;  /* 0x00000000000479c3 */ /* 0x000e220000002500 */
[----:B------:R-:W1:Y:S07]  /*0030*/  LDCU UR5, c[0x0][0x390] ;  /* 0x00007200ff0577ac */ /* 0x000e6e0008000800 */
[----:B------:R-:W0:Y:S02]  /*0040*/  LDC R0, c[0x0][0x360] ;  /* 0x0000d800ff007b82 */ /* 0x000e240000000800 */
[----:B0-----:R-:W-:-:S05]  /*0050*/  IMAD R0, R0, UR4, R3 ;  /* 0x0000000400007c24 */ /* 0x001fca000f8e0203 */
[----:B-1----:R-:W-:-:S13]  /*0060*/  ISETP.GE.AND P0, PT, R0, UR5, PT ;  /* 0x0000000500007c0c */ /* 0x002fda000bf06270 */
[----:B------:R-:W-:Y:S05]  /*0070*/  @P0 EXIT ;  /* 0x000000000000094d */ /* 0x000fea0003800000 */
[----:B------:R-:W0:Y:S01]  /*0080*/  LDCU.64 UR4, c[0x0][0x388] ;  /* 0x00007100ff0477ac */ /* 0x000e220008000a00 */
[----:B------:R-:W0:Y:S01]  /*0090*/  I2F.F64 R2, R0 ;  /* 0x0000000000027312 */ /* 0x000e220000201c00 */
[----:B------:R-:W-:Y:S01]  /*00a0*/  VIADD R10, R0, 0x1 ;  /* 0x00000001000a7836 */ /* 0x000fe20000000000 */
[----:B------:R-:W-:Y:S06]  /*00b0*/  BSSY.RECONVERGENT B0, `(.L_x_0) ;  /* 0x0000019000007945 */ /* 0x000fec0003800200 */
[----:B------:R-:W1:Y:S01]  /*00c0*/  I2F.F64 R12, R10 ;  /* 0x0000000a000c7312 */ /* 0x000e620000201c00 */
[----:B0-----:R-:W-:-:S02]  /*00d0*/  DMUL R2, R2, UR4 ;  /* 0x0000000402027c28 */ /* 0x001fc40008000000 */
[----:B-1----:R-:W-:Y:S01]  /*00e0*/  DMUL R12, R12, UR4 ;  /* 0x000000040c0c7c28 */ /* 0x002fe20008000000 */
[----:B------:R-:W-:-:S05]  /*00f0*/  UMOV UR4, URZ ;  /* 0x000000ff00047c82 */ /* 0x000fca0008000000 */
[----:B------:R-:W-:Y:S01]  /*0100*/  DFMA R4, R2, R2, 1 ;  /* 0x3ff000000204742b */ /* 0x000fe20000000002 */
[----:B------:R-:W-:Y:S01]  /*0110*/  UMOV UR5, 0x40100000 ;  /* 0x4010000000057882 */ /* 0x000fe20000000000 */
[----:B------:R-:W-:-:S04]  /*0120*/  IMAD.MOV.U32 R2, RZ, RZ, 0x1 ;  /* 0x00000001ff027424 */ /* 0x000fc800078e00ff */
[----:B------:R-:W0:Y:S02]  /*0130*/  MUFU.RCP64H R3, R5 ;  /* 0x0000000500037308 */ /* 0x000e240000001800 */
[----:B0-----:R-:W-:-:S08]  /*0140*/  DFMA R6, -R4, R2, 1 ;  /* 0x3ff000000406742b */ /* 0x001fd00000000102 */
[----:B------:R-:W-:-:S08]  /*0150*/  DFMA R6, R6, R6, R6 ;  /* 0x000000060606722b */ /* 0x000fd00000000006 */
[----:B------:R-:W-:-:S08]  /*0160*/  DFMA R6, R2, R6, R2 ;  /* 0x000000060206722b */ /* 0x000fd00000000002 */
[----:B------:R-:W-:-:S08]  /*0170*/  DFMA R2, -R4, R6, 1 ;  /* 0x3ff000000402742b */ /* 0x000fd00000000106 */
[----:B------:R-:W-:-:S08]  /*0180*/  DFMA R2, R6, R2, R6 ;  /* 0x000000020602722b */ /* 0x000fd00000000006 */
[----:B------:R-:W-:-:S08]  /*0190*/  DMUL R6, R2, 4 ;  /* 0x4010000002067828 */ /* 0x000fd00000000000 */
[----:B------:R-:W-:-:S08]  /*01a0*/  DFMA R8, -R4, R6, 4 ;  /* 0x401000000408742b */ /* 0x000fd00000000106 */
[----:B------:R-:W-:-:S10]  /*01b0*/  DFMA R2, R2, R8, R6 ;  /* 0x000000080202722b */ /* 0x000fd40000000006 */
[----:B------:R-:W-:-:S05]  /*01c0*/  FFMA R6, RZ, R5, R3 ;  /* 0x00000005ff067223 */ /* 0x000fca0000000003 */
[----:B------:R-:W-:-:S13]  /*01d0*/  FSETP.GT.AND P0, PT, |R6|, 1.469367938527859385e-39, PT ;  /* 0x001000000600780b */ /* 0x000fda0003f04200 */
[----:B------:R-:W-:Y:S05]  /*01e0*/  @P0 BRA `(.L_x_1) ;  /* 0x0000000000140947 */ /* 0x000fea0003800000 */
[----:B------:R-:W-:Y:S01]  /*01f0*/  IMAD.MOV.U32 R9, RZ, RZ, R5 ;  /* 0x000000ffff097224 */ /* 0x000fe200078e0005 */
[----:B------:R-:W-:-:S07]  /*0200*/  MOV R14, 0x220 ;  /* 0x00000220000e7802 */ /* 0x000fce0000000f00 */
[----:B------:R-:W-:Y:S05]  /*0210*/  CALL.REL.NOINC `($__internal_0_$__cuda_sm20_div_rn_f64_full) ;  /* 0x0000000000807944 */ /* 0x000fea0003c00000 */
[----:B------:R-:W-:Y:S02]  /*0220*/  IMAD.MOV.U32 R2, RZ, RZ, R4 ;  /* 0x000000ffff027224 */ /* 0x000fe400078e0004 */
[----:B------:R-:W-:-:S07]  /*0230*/  IMAD.MOV.U32 R3, RZ, RZ, R5 ;  /* 0x000000ffff037224 */ /* 0x000fce00078e0005 */
.L_x_1:
[----:B------:R-:W-:Y:S05]  /*0240*/  BSYNC.RECONVERGENT B0 ;  /* 0x0000000000007941 */ /* 0x000fea0003800200 */
.L_x_0:
[----:B------:R-:W-:Y:S01]  /*0250*/  DFMA R12, R12, R12, 1 ;  /* 0x3ff000000c0c742b */ /* 0x000fe2000000000c */
[----:B------:R-:W-:Y:S01]  /*0260*/  IMAD.MOV.U32 R4, RZ, RZ, 0x1 ;  /* 0x00000001ff047424 */ /* 0x000fe200078e00ff */
[----:B------:R-:W0:Y:S01]  /*0270*/  LDCU.64 UR6, c[0x0][0x358] ;  /* 0x00006b00ff0677ac */ /* 0x000e220008000a00 */
[----:B------:R-:W-:Y:S03]  /*0280*/  BSSY.RECONVERGENT B0, `(.L_x_2) ;  /* 0x0000011000007945 */ /* 0x000fe60003800200 */
[----:B------:R-:W1:Y:S02]  /*0290*/  MUFU.RCP64H R5, R13 ;  /* 0x0000000d00057308 */ /* 0x000e640000001800 */
[----:B-1----:R-:W-:-:S08]  /*02a0*/  DFMA R6, -R12, R4, 1 ;  /* 0x3ff000000c06742b */ /* 0x002fd00000000104 */
        /* <DEDUP_REMOVED lines=9> */
[----:B0-----:R-:W-:Y:S05]  /*0340*/  @P0 BRA `(.L_x_3) ;  /* 0x0000000000100947 */ /* 0x001fea0003800000 */
[----:B------:R-:W-:Y:S01]  /*0350*/  IMAD.MOV.U32 R4, RZ, RZ, R12 ;  /* 0x000000ffff047224 */ /* 0x000fe200078e000c */
[----:B------:R-:W-:Y:S01]  /*0360*/  MOV R14, 0x390 ;  /* 0x00000390000e7802 */ /* 0x000fe20000000f00 */
[----:B------:R-:W-:-:S07]  /*0370*/  IMAD.MOV.U32 R9, RZ, RZ, R13 ;  /* 0x000000ffff097224 */ /* 0x000fce00078e000d */
[----:B------:R-:W-:Y:S05]  /*0380*/  CALL.REL.NOINC `($__internal_0_$__cuda_sm20_div_rn_f64_full) ;  /* 0x0000000000247944 */ /* 0x000fea0003c00000 */
.L_x_3:
[----:B------:R-:W-:Y:S05]  /*0390*/  BSYNC.RECONVERGENT B0 ;  /* 0x0000000000007941 */ /* 0x000fea0003800200 */
.L_x_2:
[----:B------:R-:W0:Y:S01]  /*03a0*/  LDC.64 R8, c[0x0][0x388] ;  /* 0x0000e200ff087b82 */ /* 0x000e220000000a00 */
[----:B------:R-:W-:-:S07]  /*03b0*/  DADD R2, R4, R2 ;  /* 0x0000000004027229 */ /* 0x000fce0000000002 */
[----:B------:R-:W1:Y:S01]  /*03c0*/  LDC.64 R6, c[0x0][0x380] ;  /* 0x0000e000ff067b82 */ /* 0x000e620000000a00 */
[----:B0-----:R-:W-:-:S08]  /*03d0*/  DMUL R2, R2, R8 ;  /* 0x0000000802027228 */ /* 0x001fd00000000000 */
[----:B------:R-:W-:Y:S01]  /*03e0*/  DMUL R2, R2, 0.5 ;  /* 0x3fe0000002027828 */ /* 0x000fe20000000000 */
[----:B-1----:R-:W-:-:S06]  /*03f0*/  IMAD.WIDE R4, R0, 0x8, R6 ;  /* 0x0000000800047825 */ /* 0x002fcc00078e0206 */
[----:B------:R-:W-:Y:S01]  /*0400*/  STG.E.64 desc[UR6][R4.64], R2 ;  /* 0x0000000204007986 */ /* 0x000fe2000c101b06 */
[----:B------:R-:W-:Y:S05]  /*0410*/  EXIT ;  /* 0x000000000000794d */ /* 0x000fea0003800000 */
        .weak           $__internal_0_$__cuda_sm20_div_rn_f64_full
        .type           $__internal_0_$__cuda_sm20_div_rn_f64_full,@function
        .size           $__internal_0_$__cuda_sm20_div_rn_f64_full,(.L_x_11 - $__internal_0_$__cuda_sm20_div_rn_f64_full)
$__internal_0_$__cuda_sm20_div_rn_f64_full:
[C---:B------:R-:W-:Y:S01]  /*0420*/  FSETP.GEU.AND P0, PT, |R9|.reuse, 1.469367938527859385e-39, PT ;  /* 0x001000000900780b */ /* 0x040fe20003f0e200 */
[--C-:B------:R-:W-:Y:S01]  /*0430*/  IMAD.MOV.U32 R8, RZ, RZ, R4.reuse ;  /* 0x000000ffff087224 */ /* 0x100fe200078e0004 */
[C---:B------:R-:W-:Y:S01]  /*0440*/  LOP3.LUT R10, R9.reuse, 0x800fffff, RZ, 0xc0, !PT ;  /* 0x800fffff090a7812 */ /* 0x040fe200078ec0ff */
[----:B------:R-:W-:Y:S01]  /*0450*/  IMAD.MOV.U32 R16, RZ, RZ, 0x1 ;  /* 0x00000001ff107424 */ /* 0x000fe200078e00ff */
[----:B------:R-:W-:Y:S01]  /*0460*/  LOP3.LUT R20, R9, 0x7ff00000, RZ, 0xc0, !PT ;  /* 0x7ff0000009147812 */ /* 0x000fe200078ec0ff */
[----:B------:R-:W-:Y:S01]  /*0470*/  IMAD.U32 R7, RZ, RZ, UR5 ;  /* 0x00000005ff077e24 */ /* 0x000fe2000f8e00ff */
[----:B------:R-:W-:Y:S01]  /*0480*/  LOP3.LUT R11, R10, 0x3ff00000, RZ, 0xfc, !PT ;  /* 0x3ff000000a0b7812 */ /* 0x000fe200078efcff */
[----:B------:R-:W-:Y:S02]  /*0490*/  IMAD.MOV.U32 R10, RZ, RZ, R4 ;  /* 0x000000ffff0a7224 */ /* 0x000fe400078e0004 */
[----:B------:R-:W-:Y:S01]  /*04a0*/  IMAD.MOV.U32 R22, RZ, RZ, 0x1ca00000 ;  /* 0x1ca00000ff167424 */ /* 0x000fe200078e00ff */
[----:B------:R-:W-:Y:S01]  /*04b0*/  LOP3.LUT R15, R7, 0x7ff00000, RZ, 0xc0, !PT ;  /* 0x7ff00000070f7812 */ /* 0x000fe200078ec0ff */
[----:B------:R-:W-:-:S02]  /*04c0*/  IMAD.U32 R6, RZ, RZ, UR4 ;  /* 0x00000004ff067e24 */ /* 0x000fc4000f8e00ff */
[----:B------:R-:W-:Y:S01]  /*04d0*/  @!P0 DMUL R10, R8, 8.98846567431157953865e+307 ;  /* 0x7fe00000080a8828 */ /* 0x000fe20000000000 */
[----:B------:R-:W-:Y:S01]  /*04e0*/  ISETP.GE.U32.AND P1, PT, R15, R20, PT ;  /* 0x000000140f00720c */ /* 0x000fe20003f26070 */
[----:B------:R-:W-:-:S04]  /*04f0*/  IMAD.MOV.U32 R23, RZ, RZ, R15 ;  /* 0x000000ffff177224 */ /* 0x000fc800078e000f */
[----:B------:R-:W0:Y:S02]  /*0500*/  MUFU.RCP64H R17, R11 ;  /* 0x0000000b00117308 */ /* 0x000e240000001800 */
[----:B0-----:R-:W-:-:S08]  /*0510*/  DFMA R4, R16, -R10, 1 ;  /* 0x3ff000001004742b */ /* 0x001fd0000000080a */
[----:B------:R-:W-:-:S08]  /*0520*/  DFMA R4, R4, R4, R4 ;  /* 0x000000040404722b */ /* 0x000fd00000000004 */
[----:B------:R-:W-:Y:S01]  /*0530*/  DFMA R16, R16, R4, R16 ;  /* 0x000000041010722b */ /* 0x000fe20000000010 */
[----:B------:R-:W-:Y:S01]  /*0540*/  SEL R5, R22, 0x63400000, !P1 ;  /* 0x6340000016057807 */ /* 0x000fe20004800000 */
[----:B------:R-:W-:Y:S01]  /*0550*/  IMAD.MOV.U32 R4, RZ, RZ, R6 ;  /* 0x000000ffff047224 */ /* 0x000fe200078e0006 */
[----:B------:R-:W-:Y:S02]  /*0560*/  FSETP.GEU.AND P1, PT, |R7|, 1.469367938527859385e-39, PT ;  /* 0x001000000700780b */ /* 0x000fe40003f2e200 */
[----:B------:R-:W-:-:S03]  /*0570*/  LOP3.LUT R5, R5, 0x800fffff, R7, 0xf8, !PT ;  /* 0x800fffff05057812 */ /* 0x000fc600078ef807 */
[----:B------:R-:W-:-:S08]  /*0580*/  DFMA R18, R16, -R10, 1 ;  /* 0x3ff000001012742b */ /* 0x000fd0000000080a */
[----:B------:R-:W-:Y:S01]  /*0590*/  DFMA R16, R16, R18, R16 ;  /* 0x000000121010722b */ /* 0x000fe20000000010 */
[----:B------:R-:W-:Y:S10]  /*05a0*/  @P1 BRA `(.L_x_4) ;  /* 0x0000000000201947 */ /* 0x000ff40003800000 */
[----:B------:R-:W-:-:S04]  /*05b0*/  LOP3.LUT R18, R9, 0x7ff00000, RZ, 0xc0, !PT ;  /* 0x7ff0000009127812 */ /* 0x000fc800078ec0ff */
[----:B------:R-:W-:Y:S01]  /*05c0*/  ISETP.GE.U32.AND P1, PT, R15, R18, PT ;  /* 0x000000120f00720c */ /* 0x000fe20003f26070 */
[----:B------:R-:W-:-:S03]  /*05d0*/  IMAD.MOV.U32 R18, RZ, RZ, RZ ;  /* 0x000000ffff127224 */ /* 0x000fc600078e00ff */
[----:B------:R-:W-:-:S04]  /*05e0*/  SEL R19, R22, 0x63400000, !P1 ;  /* 0x6340000016137807 */ /* 0x000fc80004800000 */
[----:B------:R-:W-:-:S04]  /*05f0*/  LOP3.LUT R19, R19, 0x80000000, R7, 0xf8, !PT ;  /* 0x8000000013137812 */ /* 0x000fc800078ef807 */
[----:B------:R-:W-:-:S06]  /*0600*/  LOP3.LUT R19, R19, 0x100000, RZ, 0xfc, !PT ;  /* 0x0010000013137812 */ /* 0x000fcc00078efcff */
[----:B------:R-:W-:-:S10]  /*0610*/  DFMA R4, R4, 2, -R18 ;  /* 0x400000000404782b */ /* 0x000fd40000000812 */
[----:B------:R-:W-:-:S07]  /*0620*/  LOP3.LUT R23, R5, 0x7ff00000, RZ, 0xc0, !PT ;  /* 0x7ff0000005177812 */ /* 0x000fce00078ec0ff */
.L_x_4:
[----:B------:R-:W-:Y:S01]  /*0630*/  IMAD.MOV.U32 R24, RZ, RZ, R20 ;  /* 0x000000ffff187224 */ /* 0x000fe200078e0014 */
[----:B------:R-:W-:Y:S01]  /*0640*/  @!P0 LOP3.LUT R24, R11, 0x7ff00000, RZ, 0xc0, !PT ;  /* 0x7ff000000b188812 */ /* 0x000fe200078ec0ff */
[----:B------:R-:W-:Y:S01]  /*0650*/  VIADD R25, R23, 0xffffffff ;  /* 0xffffffff17197836 */ /* 0x000fe20000000000 */
[----:B------:R-:W-:Y:S01]  /*0660*/  DMUL R18, R16, R4 ;  /* 0x0000000410127228 */ /* 0x000fe20000000000 */
[----:B------:R-:W-:Y:S02]  /*0670*/  BSSY.RECONVERGENT B1, `(.L_x_5) ;  /* 0x0000037000017945 */ /* 0x000fe40003800200 */
[----:B------:R-:W-:Y:S01]  /*0680*/  VIADD R26, R24, 0xffffffff ;  /* 0xffffffff181a7836 */ /* 0x000fe20000000000 */
[----:B------:R-:W-:-:S04]  /*0690*/  ISETP.GT.U32.AND P0, PT, R25, 0x7feffffe, PT ;  /* 0x7feffffe1900780c */ /* 0x000fc80003f04070 */
[----:B------:R-:W-:Y:S01]  /*06a0*/  ISETP.GT.U32.OR P0, PT, R26, 0x7feffffe, P0 ;  /* 0x7feffffe1a00780c */ /* 0x000fe20000704470 */
[----:B------:R-:W-:-:S08]  /*06b0*/  DFMA R20, R18, -R10, R4 ;  /* 0x8000000a1214722b */ /* 0x000fd00000000004 */
[----:B------:R-:W-:-:S04]  /*06c0*/  DFMA R16, R16, R20, R18 ;  /* 0x000000141010722b */ /* 0x000fc80000000012 */
[----:B------:R-:W-:Y:S07]  /*06d0*/  @P0 BRA `(.L_x_6) ;  /* 0x00000000006c0947 */ /* 0x000fee0003800000 */
[----:B------:R-:W-:Y:S01]  /*06e0*/  LOP3.LUT R18, R9, 0x7ff00000, RZ, 0xc0, !PT ;  /* 0x7ff0000009127812 */ /* 0x000fe200078ec0ff */
[----:B------:R-:W-:-:S03]  /*06f0*/  IMAD.MOV.U32 R20, RZ, RZ, RZ ;  /* 0x000000ffff147224 */ /* 0x000fc600078e00ff */
[CC--:B------:R-:W-:Y:S02]  /*0700*/  VIADDMNMX R6, R15.reuse, -R18.reuse, 0xb9600000, !PT ;  /* 0xb96000000f067446 */ /* 0x0c0fe40007800912 */
[----:B------:R-:W-:Y:S02]  /*0710*/  ISETP.GE.U32.AND P0, PT, R15, R18, PT ;  /* 0x000000120f00720c */ /* 0x000fe40003f06070 */
[----:B------:R-:W-:Y:S02]  /*0720*/  VIMNMX R6, PT, PT, R6, 0x46a00000, PT ;  /* 0x46a0000006067848 */ /* 0x000fe40003fe0100 */
[----:B------:R-:W-:-:S05]  /*0730*/  SEL R7, R22, 0x63400000, !P0 ;  /* 0x6340000016077807 */ /* 0x000fca0004000000 */
[----:B------:R-:W-:-:S04]  /*0740*/  IMAD.IADD R6, R6, 0x1, -R7 ;  /* 0x0000000106067824 */ /* 0x000fc800078e0a07 */
[----:B------:R-:W-:-:S06]  /*0750*/  VIADD R21, R6, 0x7fe00000 ;  /* 0x7fe0000006157836 */ /* 0x000fcc0000000000 */
[----:B------:R-:W-:-:S10]  /*0760*/  DMUL R18, R16, R20 ;  /* 0x0000001410127228 */ /* 0x000fd40000000000 */
[----:B------:R-:W-:-:S13]  /*0770*/  FSETP.GTU.AND P0, PT, |R19|, 1.469367938527859385e-39, PT ;  /* 0x001000001300780b */ /* 0x000fda0003f0c200 */
[----:B------:R-:W-:Y:S05]  /*0780*/  @P0 BRA `(.L_x_7) ;  /* 0x0000000000940947 */ /* 0x000fea0003800000 */
[----:B------:R-:W-:Y:S01]  /*0790*/  DFMA R4, R16, -R10, R4 ;  /* 0x8000000a1004722b */ /* 0x000fe20000000004 */
[----:B------:R-:W-:-:S09]  /*07a0*/  IMAD.MOV.U32 R20, RZ, RZ, RZ ;  /* 0x000000ffff147224 */ /* 0x000fd200078e00ff */
[C---:B------:R-:W-:Y:S02]  /*07b0*/  FSETP.NEU.AND P0, PT, R5.reuse, RZ, PT ;  /* 0x000000ff0500720b */ /* 0x040fe40003f0d000 */
[----:B------:R-:W-:-:S04]  /*07c0*/  LOP3.LUT R9, R5, 0x80000000, R9, 0x48, !PT ;  /* 0x8000000005097812 */ /* 0x000fc800078e4809 */
[----:B------:R-:W-:-:S07]  /*07d0*/  LOP3.LUT R21, R9, R21, RZ, 0xfc, !PT ;  /* 0x0000001509157212 */ /* 0x000fce00078efcff */
[----:B------:R-:W-:Y:S05]  /*07e0*/  @!P0 BRA `(.L_x_7) ;  /* 0x00000000007c8947 */ /* 0x000fea0003800000 */
[----:B------:R-:W-:Y:S02]  /*07f0*/  IMAD.MOV R5, RZ, RZ, -R6 ;  /* 0x000000ffff057224 */ /* 0x000fe400078e0a06 */
[----:B------:R-:W-:-:S06]  /*0800*/  IMAD.MOV.U32 R4, RZ, RZ, RZ ;  /* 0x000000ffff047224 */ /* 0x000fcc00078e00ff */
[----:B------:R-:W-:Y:S02]  /*0810*/  DFMA R4, R18, -R4, R16 ;  /* 0x800000041204722b */ /* 0x000fe40000000010 */
[----:B------:R-:W-:-:S04]  /*0820*/  DMUL.RP R16, R16, R20 ;  /* 0x0000001410107228 */ /* 0x000fc80000008000 */
[----:B------:R-:W-:-:S04]  /*0830*/  IADD3 R4, PT, PT, -R6, -0x43300000, RZ ;  /* 0xbcd0000006047810 */ /* 0x000fc80007ffe1ff */
[----:B------:R-:W-:Y:S02]  /*0840*/  FSETP.NEU.AND P0, PT, |R5|, R4, PT ;  /* 0x000000040500720b */ /* 0x000fe40003f0d200 */
[----:B------:R-:W-:Y:S02]  /*0850*/  LOP3.LUT R9, R17, R9, RZ, 0x3c, !PT ;  /* 0x0000000911097212 */ /* 0x000fe400078e3cff */
[----:B------:R-:W-:Y:S02]  /*0860*/  FSEL R18, R16, R18, !P0 ;  /* 0x0000001210127208 */ /* 0x000fe40004000000 */
[----:B------:R-:W-:Y:S01]  /*0870*/  FSEL R19, R9, R19, !P0 ;  /* 0x0000001309137208 */ /* 0x000fe20004000000 */
[----:B------:R-:W-:Y:S06]  /*0880*/  BRA `(.L_x_7) ;  /* 0x0000000000547947 */ /* 0x000fec0003800000 */
.L_x_6:
[----:B------:R-:W-:-:S14]  /*0890*/  DSETP.NAN.AND P0, PT, R6, R6, PT ;  /* 0x000000060600722a */ /* 0x000fdc0003f08000 */
[----:B------:R-:W-:Y:S05]  /*08a0*/  @P0 BRA `(.L_x_8) ;  /* 0x0000000000440947 */ /* 0x000fea0003800000 */
[----:B------:R-:W-:-:S14]  /*08b0*/  DSETP.NAN.AND P0, PT, R8, R8, PT ;  /* 0x000000080800722a */ /* 0x000fdc0003f08000 */
[----:B------:R-:W-:Y:S05]  /*08c0*/  @P0 BRA `(.L_x_9) ;  /* 0x0000000000300947 */ /* 0x000fea0003800000 */
[----:B------:R-:W-:Y:S01]  /*08d0*/  ISETP.NE.AND P0, PT, R23, R24, PT ;  /* 0x000000181700720c */ /* 0x000fe20003f05270 */
[----:B------:R-:W-:Y:S02]  /*08e0*/  IMAD.MOV.U32 R18, RZ, RZ, 0x0 ;  /* 0x00000000ff127424 */ /* 0x000fe400078e00ff */
[----:B------:R-:W-:-:S10]  /*08f0*/  IMAD.MOV.U32 R19, RZ, RZ, -0x80000 ;  /* 0xfff80000ff137424 */ /* 0x000fd400078e00ff */
[----:B------:R-:W-:Y:S05]  /*0900*/  @!P0 BRA `(.L_x_7) ;  /* 0x0000000000348947 */ /* 0x000fea0003800000 */
[----:B------:R-:W-:Y:S02]  /*0910*/  ISETP.NE.AND P0, PT, R23, 0x7ff00000, PT ;  /* 0x7ff000001700780c */ /* 0x000fe40003f05270 */
[----:B------:R-:W-:Y:S02]  /*0920*/  LOP3.LUT R19, R7, 0x80000000, R9, 0x48, !PT ;  /* 0x8000000007137812 */ /* 0x000fe400078e4809 */
[----:B------:R-:W-:-:S13]  /*0930*/  ISETP.EQ.OR P0, PT, R24, RZ, !P0 ;  /* 0x000000ff1800720c */ /* 0x000fda0004702670 */
[----:B------:R-:W-:Y:S01]  /*0940*/  @P0 LOP3.LUT R4, R19, 0x7ff00000, RZ, 0xfc, !PT ;  /* 0x7ff0000013040812 */ /* 0x000fe200078efcff */
[----:B------:R-:W-:Y:S02]  /*0950*/  @!P0 IMAD.MOV.U32 R18, RZ, RZ, RZ ;  /* 0x000000ffff128224 */ /* 0x000fe400078e00ff */
[----:B------:R-:W-:Y:S02]  /*0960*/  @P0 IMAD.MOV.U32 R18, RZ, RZ, RZ ;  /* 0x000000ffff120224 */ /* 0x000fe400078e00ff */
[----:B------:R-:W-:Y:S01]  /*0970*/  @P0 IMAD.MOV.U32 R19, RZ, RZ, R4 ;  /* 0x000000ffff130224 */ /* 0x000fe200078e0004 */
[----:B------:R-:W-:Y:S06]  /*0980*/  BRA `(.L_x_7) ;  /* 0x0000000000147947 */ /* 0x000fec0003800000 */
.L_x_9:
[----:B------:R-:W-:Y:S01]  /*0990*/  LOP3.LUT R19, R9, 0x80000, RZ, 0xfc, !PT ;  /* 0x0008000009137812 */ /* 0x000fe200078efcff */
[----:B------:R-:W-:Y:S01]  /*09a0*/  IMAD.MOV.U32 R18, RZ, RZ, R8 ;  /* 0x000000ffff127224 */ /* 0x000fe200078e0008 */
[----:B------:R-:W-:Y:S06]  /*09b0*/  BRA `(.L_x_7) ;  /* 0x0000000000087947 */ /* 0x000fec0003800000 */
.L_x_8:
[----:B------:R-:W-:Y:S01]  /*09c0*/  LOP3.LUT R19, R7, 0x80000, RZ, 0xfc, !PT ;  /* 0x0008000007137812 */ /* 0x000fe200078efcff */
[----:B------:R-:W-:-:S07]  /*09d0*/  IMAD.MOV.U32 R18, RZ, RZ, R6 ;  /* 0x000000ffff127224 */ /* 0x000fce00078e0006 */
.L_x_7:
[----:B------:R-:W-:Y:S05]  /*09e0*/  BSYNC.RECONVERGENT B1 ;  /* 0x0000000000017941 */ /* 0x000fea0003800200 */
.L_x_5:
[----:B------:R-:W-:Y:S02]  /*09f0*/  IMAD.MOV.U32 R15, RZ, RZ, 0x0 ;  /* 0x00000000ff0f7424 */ /* 0x000fe400078e00ff */
[----:B------:R-:W-:Y:S02]  /*0a00*/  IMAD.MOV.U32 R4, RZ, RZ, R18 ;  /* 0x000000ffff047224 */ /* 0x000fe400078e0012 */
[----:B------:R-:W-:Y:S01]  /*0a10*/  IMAD.MOV.U32 R5, RZ, RZ, R19 ;  /* 0x000000ffff057224 */ /* 0x000fe200078e0013 */
[----:B------:R-:W-:Y:S06]  /*0a20*/  RET.REL.NODEC R14 `(_Z22trapezoidalIntegrationPddi) ;  /* 0xfffffff40e747950 */ /* 0x000fec0003c3ffff */
.L_x_10:
[----:B------:R-:W-:-:S00]  /*0a30*/  BRA `(.L_x_10) ;  /* 0xfffffffc00fc7947 */ /* 0x000fc0000383ffff */
[----:B------:R-:W-:-:S00]  /*0a40*/  NOP ;  /* 0x0000000000007918 */ /* 0x000fc00000000000 */
        /* <DEDUP_REMOVED lines=11> */
.L_x_11:


//--------------------- .nv.shared.reserved.0     --------------------------
	.section	.nv.shared.reserved.0,"aw",@nobits
	.weak		__nv_reservedSMEM_offset_0_alias
	.size		__nv_reservedSMEM_offset_0_alias, 0, 64
	.other		__nv_reservedSMEM_offset_0_alias,@"STO_CUDA_RESERVED_SHARED STV_DEFAULT"
__nv_reservedSMEM_offset_0_alias:
	.zero		0
	.zero		64


//--------------------- .nv.constant0._Z22trapezoidalIntegrationPddi --------------------------
	.section	.nv.constant0._Z22trapezoidalIntegrationPddi,"a",@progbits
	.sectionflags	@""
	.align	4
.nv.constant0._Z22trapezoidalIntegrationPddi:
	.zero		916


//--------------------- SYMBOLS --------------------------

	.type		.nv.reservedSmem.offset0,@object
	.size		.nv.reservedSmem.offset0,0x4
